//
// Generated by NVIDIA NVVM Compiler
//
// Compiler Build ID: CL-36424714
// Cuda compilation tools, release 13.0, V13.0.88
// Based on NVVM 20.0.0
//

.version 9.0
.target sm_100
.address_size 64

	// .globl	_Z11getColNormsiiPfiS_

.visible .entry _Z11getColNormsiiPfiS_(
	.param .u32 _Z11getColNormsiiPfiS__param_0,
	.param .u32 _Z11getColNormsiiPfiS__param_1,
	.param .u64 .ptr .align 1 _Z11getColNormsiiPfiS__param_2,
	.param .u32 _Z11getColNormsiiPfiS__param_3,
	.param .u64 .ptr .align 1 _Z11getColNormsiiPfiS__param_4
)
{
	.reg .pred 	%p<11>;
	.reg .b32 	%r<30>;
	.reg .b32 	%f<83>;
	.reg .b64 	%rd<29>;

	ld.param.u32 	%r17, [_Z11getColNormsiiPfiS__param_0];
	ld.param.u32 	%r19, [_Z11getColNormsiiPfiS__param_1];
	ld.param.u64 	%rd10, [_Z11getColNormsiiPfiS__param_2];
	ld.param.u32 	%r18, [_Z11getColNormsiiPfiS__param_3];
	ld.param.u64 	%rd9, [_Z11getColNormsiiPfiS__param_4];
	cvta.to.global.u64 	%rd1, %rd10;
	mov.u32 	%r20, %tid.x;
	mov.u32 	%r21, %ctaid.x;
	mov.u32 	%r22, %ntid.x;
	mad.lo.s32 	%r1, %r21, %r22, %r20;
	setp.ge.s32 	%p1, %r1, %r19;
	@%p1 bra 	$L__BB0_15;
	mul.lo.s32 	%r23, %r18, %r1;
	cvt.s64.s32 	%rd2, %r23;
	setp.lt.s32 	%p2, %r17, 1;
	mov.f32 	%f82, 0f00000000;
	@%p2 bra 	$L__BB0_14;
	and.b32  	%r2, %r17, 15;
	setp.lt.u32 	%p3, %r17, 16;
	mov.f32 	%f82, 0f00000000;
	mov.b32 	%r27, 0;
	@%p3 bra 	$L__BB0_5;
	and.b32  	%r27, %r17, 2147483632;
	neg.s32 	%r25, %r27;
	shl.b64 	%rd11, %rd2, 2;
	add.s64 	%rd12, %rd11, %rd1;
	add.s64 	%rd27, %rd12, 32;
	mov.f32 	%f82, 0f00000000;
$L__BB0_4:
	.pragma "nounroll";
	ld.global.f32 	%f18, [%rd27+-32];
	fma.rn.f32 	%f19, %f18, %f18, %f82;
	ld.global.f32 	%f20, [%rd27+-28];
	fma.rn.f32 	%f21, %f20, %f20, %f19;
	ld.global.f32 	%f22, [%rd27+-24];
	fma.rn.f32 	%f23, %f22, %f22, %f21;
	ld.global.f32 	%f24, [%rd27+-20];
	fma.rn.f32 	%f25, %f24, %f24, %f23;
	ld.global.f32 	%f26, [%rd27+-16];
	fma.rn.f32 	%f27, %f26, %f26, %f25;
	ld.global.f32 	%f28, [%rd27+-12];
	fma.rn.f32 	%f29, %f28, %f28, %f27;
	ld.global.f32 	%f30, [%rd27+-8];
	fma.rn.f32 	%f31, %f30, %f30, %f29;
	ld.global.f32 	%f32, [%rd27+-4];
	fma.rn.f32 	%f33, %f32, %f32, %f31;
	ld.global.f32 	%f34, [%rd27];
	fma.rn.f32 	%f35, %f34, %f34, %f33;
	ld.global.f32 	%f36, [%rd27+4];
	fma.rn.f32 	%f37, %f36, %f36, %f35;
	ld.global.f32 	%f38, [%rd27+8];
	fma.rn.f32 	%f39, %f38, %f38, %f37;
	ld.global.f32 	%f40, [%rd27+12];
	fma.rn.f32 	%f41, %f40, %f40, %f39;
	ld.global.f32 	%f42, [%rd27+16];
	fma.rn.f32 	%f43, %f42, %f42, %f41;
	ld.global.f32 	%f44, [%rd27+20];
	fma.rn.f32 	%f45, %f44, %f44, %f43;
	ld.global.f32 	%f46, [%rd27+24];
	fma.rn.f32 	%f47, %f46, %f46, %f45;
	ld.global.f32 	%f48, [%rd27+28];
	fma.rn.f32 	%f82, %f48, %f48, %f47;
	add.s32 	%r25, %r25, 16;
	add.s64 	%rd27, %rd27, 64;
	setp.ne.s32 	%p4, %r25, 0;
	@%p4 bra 	$L__BB0_4;
$L__BB0_5:
	setp.eq.s32 	%p5, %r2, 0;
	@%p5 bra 	$L__BB0_14;
	and.b32  	%r8, %r17, 7;
	setp.lt.u32 	%p6, %r2, 8;
	@%p6 bra 	$L__BB0_8;
	cvt.u64.u32 	%rd13, %r27;
	add.s64 	%rd14, %rd13, %rd2;
	shl.b64 	%rd15, %rd14, 2;
	add.s64 	%rd16, %rd1, %rd15;
	ld.global.f32 	%f50, [%rd16];
	fma.rn.f32 	%f51, %f50, %f50, %f82;
	ld.global.f32 	%f52, [%rd16+4];
	fma.rn.f32 	%f53, %f52, %f52, %f51;
	ld.global.f32 	%f54, [%rd16+8];
	fma.rn.f32 	%f55, %f54, %f54, %f53;
	ld.global.f32 	%f56, [%rd16+12];
	fma.rn.f32 	%f57, %f56, %f56, %f55;
	ld.global.f32 	%f58, [%rd16+16];
	fma.rn.f32 	%f59, %f58, %f58, %f57;
	ld.global.f32 	%f60, [%rd16+20];
	fma.rn.f32 	%f61, %f60, %f60, %f59;
	ld.global.f32 	%f62, [%rd16+24];
	fma.rn.f32 	%f63, %f62, %f62, %f61;
	ld.global.f32 	%f64, [%rd16+28];
	fma.rn.f32 	%f82, %f64, %f64, %f63;
	add.s32 	%r27, %r27, 8;
$L__BB0_8:
	setp.eq.s32 	%p7, %r8, 0;
	@%p7 bra 	$L__BB0_14;
	and.b32  	%r11, %r17, 3;
	setp.lt.u32 	%p8, %r8, 4;
	@%p8 bra 	$L__BB0_11;
	cvt.u64.u32 	%rd17, %r27;
	add.s64 	%rd18, %rd17, %rd2;
	shl.b64 	%rd19, %rd18, 2;
	add.s64 	%rd20, %rd1, %rd19;
	ld.global.f32 	%f66, [%rd20];
	fma.rn.f32 	%f67, %f66, %f66, %f82;
	ld.global.f32 	%f68, [%rd20+4];
	fma.rn.f32 	%f69, %f68, %f68, %f67;
	ld.global.f32 	%f70, [%rd20+8];
	fma.rn.f32 	%f71, %f70, %f70, %f69;
	ld.global.f32 	%f72, [%rd20+12];
	fma.rn.f32 	%f82, %f72, %f72, %f71;
	add.s32 	%r27, %r27, 4;
$L__BB0_11:
	setp.eq.s32 	%p9, %r11, 0;
	@%p9 bra 	$L__BB0_14;
	cvt.u64.u32 	%rd21, %r27;
	add.s64 	%rd22, %rd2, %rd21;
	shl.b64 	%rd23, %rd22, 2;
	add.s64 	%rd28, %rd1, %rd23;
	neg.s32 	%r29, %r11;
$L__BB0_13:
	.pragma "nounroll";
	ld.global.f32 	%f73, [%rd28];
	fma.rn.f32 	%f82, %f73, %f73, %f82;
	add.s64 	%rd28, %rd28, 4;
	add.s32 	%r29, %r29, 1;
	setp.ne.s32 	%p10, %r29, 0;
	@%p10 bra 	$L__BB0_13;
$L__BB0_14:
	cvta.to.global.u64 	%rd24, %rd9;
	mul.wide.s32 	%rd25, %r1, 4;
	add.s64 	%rd26, %rd24, %rd25;
	st.global.f32 	[%rd26], %f82;
$L__BB0_15:
	ret;

}


// ===== COMPILED SASS (sm_100) =====

	.target	sm_100

	.elftype	@"ET_EXEC"


//--------------------- .note.nv.tkinfo           --------------------------
	.section	.note.nv.tkinfo,"",@"SHT_NOTE"
	.sectionflags	@"SHF_NOTE_NV_TKINFO"
	.tkinfo
        /*0018*/ 	.word	0x00000002
        /*0030*/ 	.string	""
        /*0030*/ 	.string	"ptxas"
        /*0030*/ 	.string	"Cuda compilation tools, release 13.0, V13.0.88"
        /*0030*/ 	.string	"Build cuda_13.0.r13.0/compiler.36424714_0"
        /*0030*/ 	.string	"-arch sm_100 -m 64 "



//--------------------- .note.nv.cuinfo           --------------------------
	.section	.note.nv.cuinfo,"",@"SHT_NOTE"
	.sectionflags	@"SHF_NOTE_NV_CUINFO"
        /*0018*/ 	.short	0x0002
        /*001a*/ 	.short	0x0064
        /*001c*/ 	.short	0x0082
	.zero		2


//--------------------- .nv.info                  --------------------------
	.section	.nv.info,"",@"SHT_CUDA_INFO"
	.align	4


	//----- nvinfo : EIATTR_REGCOUNT
	.align		4
        /*0000*/ 	.byte	0x04, 0x2f
        /*0002*/ 	.short	(.L_1 - .L_0)
	.align		4
.L_0:
        /*0004*/ 	.word	index@(_Z11getColNormsiiPfiS_)
        /*0008*/ 	.word	0x00000020


	//----- nvinfo : EIATTR_FRAME_SIZE
	.align		4
.L_1:
        /*000c*/ 	.byte	0x04, 0x11
        /*000e*/ 	.short	(.L_3 - .L_2)
	.align		4
.L_2:
        /*0010*/ 	.word	index@(_Z11getColNormsiiPfiS_)
        /*0014*/ 	.word	0x00000000


	//----- nvinfo : EIATTR_MIN_STACK_SIZE
	.align		4
.L_3:
        /*0018*/ 	.byte	0x04, 0x12
        /*001a*/ 	.short	(.L_5 - .L_4)
	.align		4
.L_4:
        /*001c*/ 	.word	index@(_Z11getColNormsiiPfiS_)
        /*0020*/ 	.word	0x00000000
.L_5:


//--------------------- .nv.compat                --------------------------
	.section	.nv.compat,"",@"SHT_CUDA_COMPAT_INFO"
	.align	4
        /*0000*/ 	.byte	0x02, 0x09, 0x00, 0x00, 0x02, 0x02, 0x01, 0x00, 0x02, 0x05, 0x05, 0x00, 0x03, 0x07, 0x01, 0x01
        /*0010*/ 	.byte	0x02, 0x03, 0x00, 0x00, 0x02, 0x06, 0x01, 0x00, 0x04, 0x0b, 0x08, 0x00, 0x09, 0x00, 0x00, 0x00
        /*0020*/ 	.byte	0x00, 0x00, 0x00, 0x00


//--------------------- .nv.info._Z11getColNormsiiPfiS_ --------------------------
	.section	.nv.info._Z11getColNormsiiPfiS_,"",@"SHT_CUDA_INFO"
	.sectionflags	@""
	.align	4


	//----- nvinfo : EIATTR_CUDA_API_VERSION
	.align		4
        /*0000*/ 	.byte	0x04, 0x37
        /*0002*/ 	.short	(.L_7 - .L_6)
.L_6:
        /*0004*/ 	.word	0x00000082


	//----- nvinfo : EIATTR_KPARAM_INFO
	.align		4
.L_7:
        /*0008*/ 	.byte	0x04, 0x17
        /*000a*/ 	.short	(.L_9 - .L_8)
.L_8:
        /*000c*/ 	.word	0x00000000
        /*0010*/ 	.short	0x0004
        /*0012*/ 	.short	0x0018
        /*0014*/ 	.byte	0x00, 0xf5, 0x21, 0x00


	//----- nvinfo : EIATTR_KPARAM_INFO
	.align		4
.L_9:
        /*0018*/ 	.byte	0x04, 0x17
        /*001a*/ 	.short	(.L_11 - .L_10)
.L_10:
        /*001c*/ 	.word	0x00000000
        /*0020*/ 	.short	0x0003
        /*0022*/ 	.short	0x0010
        /*0024*/ 	.byte	0x00, 0xf0, 0x11, 0x00


	//----- nvinfo : EIATTR_KPARAM_INFO
	.align		4
.L_11:
        /*0028*/ 	.byte	0x04, 0x17
        /*002a*/ 	.short	(.L_13 - .L_12)
.L_12:
        /*002c*/ 	.word	0x00000000
        /*0030*/ 	.short	0x0002
        /*0032*/ 	.short	0x0008
        /*0034*/ 	.byte	0x00, 0xf5, 0x21, 0x00


	//----- nvinfo : EIATTR_KPARAM_INFO
	.align		4
.L_13:
        /*0038*/ 	.byte	0x04, 0x17
        /*003a*/ 	.short	(.L_15 - .L_14)
.L_14:
        /*003c*/ 	.word	0x00000000
        /*0040*/ 	.short	0x0001
        /*0042*/ 	.short	0x0004
        /*0044*/ 	.byte	0x00, 0xf0, 0x11, 0x00


	//----- nvinfo : EIATTR_KPARAM_INFO
	.align		4
.L_15:
        /*0048*/ 	.byte	0x04, 0x17
        /*004a*/ 	.short	(.L_17 - .L_16)
.L_16:
        /*004c*/ 	.word	0x00000000
        /*0050*/ 	.short	0x0000
        /*0052*/ 	.short	0x0000
        /*0054*/ 	.byte	0x00, 0xf0, 0x11, 0x00


	//----- nvinfo : EIATTR_SPARSE_MMA_MASK
	.align		4
.L_17:
        /*0058*/ 	.byte	0x03, 0x50
        /*005a*/ 	.short	0x0000


	//----- nvinfo : EIATTR_MAXREG_COUNT
	.align		4
        /*005c*/ 	.byte	0x03, 0x1b
        /*005e*/ 	.short	0x00ff


	//----- nvinfo : EIATTR_MERCURY_ISA_VERSION
	.align		4
        /*0060*/ 	.byte	0x03, 0x5f
        /*0062*/ 	.short	0x0101


	//----- nvinfo : EIATTR_VRC_CTA_INIT_COUNT
	.align		4
        /*0064*/ 	.byte	0x02, 0x4a
	.zero		1
	.zero		1


	//----- nvinfo : EIATTR_EXIT_INSTR_OFFSETS
	.align		4
        /*0068*/ 	.byte	0x04, 0x1c
        /*006a*/ 	.short	(.L_19 - .L_18)


	//   ....[0]....
.L_18:
        /*006c*/ 	.word	0x00000070


	//   ....[1]....
        /*0070*/ 	.word	0x00000830


	//----- nvinfo : EIATTR_CBANK_PARAM_SIZE
	.align		4
.L_19:
        /*0074*/ 	.byte	0x03, 0x19
        /*0076*/ 	.short	0x0020


	//----- nvinfo : EIATTR_PARAM_CBANK
	.align		4
        /*0078*/ 	.byte	0x04, 0x0a
        /*007a*/ 	.short	(.L_21 - .L_20)
	.align		4
.L_20:
        /*007c*/ 	.word	index@(.nv.constant0._Z11getColNormsiiPfiS_)
        /*0080*/ 	.short	0x0380
        /*0082*/ 	.short	0x0020


	//----- nvinfo : EIATTR_SW_WAR
	.align		4
.L_21:
        /*0084*/ 	.byte	0x04, 0x36
        /*0086*/ 	.short	(.L_23 - .L_22)
.L_22:
        /*0088*/ 	.word	0x00000008
.L_23:


//--------------------- .nv.callgraph             --------------------------
	.section	.nv.callgraph,"",@"SHT_CUDA_CALLGRAPH"
	.align	4
	.sectionentsize	8
	.align		4
        /*0000*/ 	.word	0x00000000
	.align		4
        /*0004*/ 	.word	0xffffffff
	.align		4
        /*0008*/ 	.word	0x00000000
	.align		4
        /*000c*/ 	.word	0xfffffffe
	.align		4
        /*0010*/ 	.word	0x00000000
	.align		4
        /*0014*/ 	.word	0xfffffffd
	.align		4
        /*0018*/ 	.word	0x00000000
	.align		4
        /*001c*/ 	.word	0xfffffffc


//--------------------- .text._Z11getColNormsiiPfiS_ --------------------------
	.section	.text._Z11getColNormsiiPfiS_,"ax",@progbits
	.align	128
        .global         _Z11getColNormsiiPfiS_
        .type           _Z11getColNormsiiPfiS_,@function
        .size           _Z11getColNormsiiPfiS_,(.L_x_7 - _Z11getColNormsiiPfiS_)
        .other          _Z11getColNormsiiPfiS_,@"STO_CUDA_ENTRY STV_DEFAULT"
_Z11getColNormsiiPfiS_:
.text._Z11getColNormsiiPfiS_:
[----:B------:R-:W-:Y:S01]  /*0000*/  LDC R1, c[0x0][0x37c] ;  /* 0x0000df00ff017b82 */ /* 0x000fe20000000800 */
[----:B------:R-:W0:Y:S07]  /*0010*/  S2R R0, SR_TID.X ;  /* 0x0000000000007919 */ /* 0x000e2e0000002100 */
[----:B------:R-:W0:Y:S01]  /*0020*/  S2UR UR4, SR_CTAID.X ;  /* 0x00000000000479c3 */ /* 0x000e220000002500 */
[----:B------:R-:W1:Y:S07]  /*0030*/  LDCU UR5, c[0x0][0x384] ;  /* 0x00007080ff0577ac */ /* 0x000e6e0008000800 */
[----:B------:R-:W0:Y:S02]  /*0040*/  LDC R3, c[0x0][0x360] ;  /* 0x0000d800ff037b82 */ /* 0x000e240000000800 */
[----:B0-----:R-:W-:-:S05]  /*0050*/  IMAD R0, R3, UR4, R0 ;  /* 0x0000000403007c24 */ /* 0x001fca000f8e0200 */
[----:B-1----:R-:W-:-:S13]  /*0060*/  ISETP.GE.AND P0, PT, R0, UR5, PT ;  /* 0x0000000500007c0c */ /* 0x002fda000bf06270 */
[----:B------:R-:W-:Y:S05]  /*0070*/  @P0 EXIT ;  /* 0x000000000000094d */ /* 0x000fea0003800000 */
[----:B------:R-:W0:Y:S01]  /*0080*/  LDCU UR5, c[0x0][0x380] ;  /* 0x00007000ff0577ac */ /* 0x000e220008000800 */
[----:B------:R-:W-:Y:S01]  /*0090*/  HFMA2 R4, -RZ, RZ, 0, 0 ;  /* 0x00000000ff047431 */ /* 0x000fe200000001ff */
[----:B------:R-:W1:Y:S01]  /*00a0*/  LDCU.64 UR8, c[0x0][0x358] ;  /* 0x00006b00ff0877ac */ /* 0x000e620008000a00 */
[----:B0-----:R-:W-:-:S09]  /*00b0*/  UISETP.GE.AND UP0, UPT, UR5, 0x1, UPT ;  /* 0x000000010500788c */ /* 0x001fd2000bf06270 */
[----:B-1----:R-:W-:Y:S05]  /*00c0*/  BRA.U !UP0, `(.L_x_0) ;  /* 0x0000000508cc7547 */ /* 0x002fea000b800000 */
[----:B------:R-:W0:Y:S01]  /*00d0*/  LDCU UR4, c[0x0][0x390] ;  /* 0x00007200ff0477ac */ /* 0x000e220008000800 */
[----:B------:R-:W-:Y:S01]  /*00e0*/  MOV R4, RZ ;  /* 0x000000ff00047202 */ /* 0x000fe20000000f00 */
[----:B------:R-:W-:Y:S02]  /*00f0*/  UISETP.GE.U32.AND UP1, UPT, UR5, 0x10, UPT ;  /* 0x000000100500788c */ /* 0x000fe4000bf26070 */
[----:B------:R-:W-:-:S04]  /*0100*/  ULOP3.LUT UR6, UR5, 0xf, URZ, 0xc0, !UPT ;  /* 0x0000000f05067892 */ /* 0x000fc8000f8ec0ff */
[----:B------:R-:W-:Y:S01]  /*0110*/  UISETP.NE.AND UP0, UPT, UR6, URZ, UPT ;  /* 0x000000ff0600728c */ /* 0x000fe2000bf05270 */
[----:B0-----:R-:W-:Y:S01]  /*0120*/  IMAD R5, R0, UR4, RZ ;  /* 0x0000000400057c24 */ /* 0x001fe2000f8e02ff */
[----:B------:R-:W-:-:S04]  /*0130*/  UMOV UR4, URZ ;  /* 0x000000ff00047c82 */ /* 0x000fc80008000000 */
[----:B------:R-:W-:Y:S01]  /*0140*/  SHF.R.S32.HI R6, RZ, 0x1f, R5 ;  /* 0x0000001fff067819 */ /* 0x000fe20000011405 */
[----:B------:R-:W-:Y:S06]  /*0150*/  BRA.U !UP1, `(.L_x_1) ;  /* 0x0000000109b47547 */ /* 0x000fec000b800000 */
[----:B------:R-:W0:Y:S01]  /*0160*/  LDCU.64 UR10, c[0x0][0x388] ;  /* 0x00007100ff0a77ac */ /* 0x000e220008000a00 */
[----:B------:R-:W-:Y:S01]  /*0170*/  MOV R4, RZ ;  /* 0x000000ff00047202 */ /* 0x000fe20000000f00 */
[----:B------:R-:W-:-:S04]  /*0180*/  ULOP3.LUT UR4, UR5, 0x7ffffff0, URZ, 0xc0, !UPT ;  /* 0x7ffffff005047892 */ /* 0x000fc8000f8ec0ff */
[----:B------:R-:W-:Y:S01]  /*0190*/  UIADD3 UR7, UPT, UPT, -UR4, URZ, URZ ;  /* 0x000000ff04077290 */ /* 0x000fe2000fffe1ff */
[----:B0-----:R-:W-:-:S04]  /*01a0*/  LEA R2, P0, R5, UR10, 0x2 ;  /* 0x0000000a05027c11 */ /* 0x001fc8000f8010ff */
[----:B------:R-:W-:Y:S02]  /*01b0*/  IADD3 R2, P1, PT, R2, 0x20, RZ ;  /* 0x0000002002027810 */ /* 0x000fe40007f3e0ff */
[----:B------:R-:W-:-:S04]  /*01c0*/  LEA.HI.X R3, R5, UR11, R6, 0x2, P0 ;  /* 0x0000000b05037c11 */ /* 0x000fc800080f1406 */
[----:B------:R-:W-:-:S07]  /*01d0*/  IADD3.X R3, PT, PT, RZ, R3, RZ, P1, !PT ;  /* 0x00000003ff037210 */ /* 0x000fce0000ffe4ff */
.L_x_2:
[----:B------:R-:W2:Y:S04]  /*01e0*/  LDG.E R15, desc[UR8][R2.64+-0x20] ;  /* 0xffffe008020f7981 */ /* 0x000ea8000c1e1900 */
[----:B------:R-:W3:Y:S04]  /*01f0*/  LDG.E R17, desc[UR8][R2.64+-0x1c] ;  /* 0xffffe40802117981 */ /* 0x000ee8000c1e1900 */
[----:B------:R-:W4:Y:S04]  /*0200*/  LDG.E R19, desc[UR8][R2.64+-0x18] ;  /* 0xffffe80802137981 */ /* 0x000f28000c1e1900 */
[----:B------:R-:W5:Y:S04]  /*0210*/  LDG.E R21, desc[UR8][R2.64+-0x14] ;  /* 0xffffec0802157981 */ /* 0x000f68000c1e1900 */
        /* <DEDUP_REMOVED lines=11> */
[----:B------:R0:W5:Y:S01]  /*02d0*/  LDG.E R8, desc[UR8][R2.64+0x1c] ;  /* 0x00001c0802087981 */ /* 0x000162000c1e1900 */
[----:B------:R-:W-:-:S04]  /*02e0*/  UIADD3 UR7, UPT, UPT, UR7, 0x10, URZ ;  /* 0x0000001007077890 */ /* 0x000fc8000fffe0ff */
[----:B------:R-:W-:Y:S01]  /*02f0*/  UISETP.NE.AND UP1, UPT, UR7, URZ, UPT ;  /* 0x000000ff0700728c */ /* 0x000fe2000bf25270 */
[----:B0-----:R-:W-:-:S04]  /*0300*/  IADD3 R2, P0, PT, R2, 0x40, RZ ;  /* 0x0000004002027810 */ /* 0x001fc80007f1e0ff */
[----:B------:R-:W-:Y:S01]  /*0310*/  IADD3.X R3, PT, PT, RZ, R3, RZ, P0, !PT ;  /* 0x00000003ff037210 */ /* 0x000fe200007fe4ff */
[----:B--2---:R-:W-:-:S04]  /*0320*/  FFMA R4, R15, R15, R4 ;  /* 0x0000000f0f047223 */ /* 0x004fc80000000004 */
[----:B---3--:R-:W-:-:S04]  /*0330*/  FFMA R4, R17, R17, R4 ;  /* 0x0000001111047223 */ /* 0x008fc80000000004 */
[----:B----4-:R-:W-:-:S04]  /*0340*/  FFMA R4, R19, R19, R4 ;  /* 0x0000001313047223 */ /* 0x010fc80000000004 */
[----:B-----5:R-:W-:-:S04]  /*0350*/  FFMA R4, R21, R21, R4 ;  /* 0x0000001515047223 */ /* 0x020fc80000000004 */
[----:B------:R-:W-:-:S04]  /*0360*/  FFMA R4, R23, R23, R4 ;  /* 0x0000001717047223 */ /* 0x000fc80000000004 */
        /* <DEDUP_REMOVED lines=10> */
[----:B------:R-:W-:Y:S01]  /*0410*/  FFMA R4, R8, R8, R7 ;  /* 0x0000000808047223 */ /* 0x000fe20000000007 */
[----:B------:R-:W-:Y:S06]  /*0420*/  BRA.U UP1, `(.L_x_2) ;  /* 0xfffffffd016c7547 */ /* 0x000fec000b83ffff */
.L_x_1:
[----:B------:R-:W-:Y:S05]  /*0430*/  BRA.U !UP0, `(.L_x_0) ;  /* 0x0000000108f07547 */ /* 0x000fea000b800000 */
[----:B------:R-:W-:Y:S02]  /*0440*/  UISETP.GE.U32.AND UP0, UPT, UR6, 0x8, UPT ;  /* 0x000000080600788c */ /* 0x000fe4000bf06070 */
[----:B------:R-:W-:-:S04]  /*0450*/  ULOP3.LUT UR7, UR5, 0x7, URZ, 0xc0, !UPT ;  /* 0x0000000705077892 */ /* 0x000fc8000f8ec0ff */
[----:B------:R-:W-:-:S03]  /*0460*/  UISETP.NE.AND UP1, UPT, UR7, URZ, UPT ;  /* 0x000000ff0700728c */ /* 0x000fc6000bf25270 */
[----:B------:R-:W-:Y:S08]  /*0470*/  BRA.U !UP0, `(.L_x_3) ;  /* 0x0000000108587547 */ /* 0x000ff0000b800000 */
[----:B------:R-:W0:Y:S01]  /*0480*/  LDCU.64 UR10, c[0x0][0x388] ;  /* 0x00007100ff0a77ac */ /* 0x000e220008000a00 */
[----:B------:R-:W-:-:S04]  /*0490*/  IADD3 R3, P0, PT, R5, UR4, RZ ;  /* 0x0000000405037c10 */ /* 0x000fc8000ff1e0ff */
[----:B------:R-:W-:Y:S02]  /*04a0*/  IADD3.X R8, PT, PT, RZ, R6, RZ, P0, !PT ;  /* 0x00000006ff087210 */ /* 0x000fe400007fe4ff */
[----:B0-----:R-:W-:-:S04]  /*04b0*/  LEA R2, P0, R3, UR10, 0x2 ;  /* 0x0000000a03027c11 */ /* 0x001fc8000f8010ff */
[----:B------:R-:W-:-:S05]  /*04c0*/  LEA.HI.X R3, R3, UR11, R8, 0x2, P0 ;  /* 0x0000000b03037c11 */ /* 0x000fca00080f1408 */
[----:B------:R-:W2:Y:S04]  /*04d0*/  LDG.E R7, desc[UR8][R2.64] ;  /* 0x0000000802077981 */ /* 0x000ea8000c1e1900 */
[----:B------:R-:W3:Y:S04]  /*04e0*/  LDG.E R9, desc[UR8][R2.64+0x4] ;  /* 0x0000040802097981 */ /* 0x000ee8000c1e1900 */
[----:B------:R-:W4:Y:S04]  /*04f0*/  LDG.E R11, desc[UR8][R2.64+0x8] ;  /* 0x00000808020b7981 */ /* 0x000f28000c1e1900 */
[----:B------:R-:W5:Y:S04]  /*0500*/  LDG.E R13, desc[UR8][R2.64+0xc] ;  /* 0x00000c08020d7981 */ /* 0x000f68000c1e1900 */
[----:B------:R-:W5:Y:S04]  /*0510*/  LDG.E R15, desc[UR8][R2.64+0x10] ;  /* 0x00001008020f7981 */ /* 0x000f68000c1e1900 */
[----:B------:R-:W5:Y:S04]  /*0520*/  LDG.E R17, desc[UR8][R2.64+0x14] ;  /* 0x0000140802117981 */ /* 0x000f68000c1e1900 */
[----:B------:R-:W5:Y:S04]  /*0530*/  LDG.E R19, desc[UR8][R2.64+0x18] ;  /* 0x0000180802137981 */ /* 0x000f68000c1e1900 */
[----:B------:R-:W5:Y:S01]  /*0540*/  LDG.E R21, desc[UR8][R2.64+0x1c] ;  /* 0x00001c0802157981 */ /* 0x000f62000c1e1900 */
[----:B------:R-:W-:Y:S01]  /*0550*/  UIADD3 UR4, UPT, UPT, UR4, 0x8, URZ ;  /* 0x0000000804047890 */ /* 0x000fe2000fffe0ff */
[----:B--2---:R-:W-:-:S04]  /*0560*/  FFMA R4, R7, R7, R4 ;  /* 0x0000000707047223 */ /* 0x004fc80000000004 */
[----:B---3--:R-:W-:-:S04]  /*0570*/  FFMA R4, R9, R9, R4 ;  /* 0x0000000909047223 */ /* 0x008fc80000000004 */
[----:B----4-:R-:W-:-:S04]  /*0580*/  FFMA R4, R11, R11, R4 ;  /* 0x0000000b0b047223 */ /* 0x010fc80000000004 */
[----:B-----5:R-:W-:-:S04]  /*0590*/  FFMA R4, R13, R13, R4 ;  /* 0x0000000d0d047223 */ /* 0x020fc80000000004 */
[----:B------:R-:W-:-:S04]  /*05a0*/  FFMA R4, R15, R15, R4 ;  /* 0x0000000f0f047223 */ /* 0x000fc80000000004 */
[----:B------:R-:W-:-:S04]  /*05b0*/  FFMA R4, R17, R17, R4 ;  /* 0x0000001111047223 */ /* 0x000fc80000000004 */
[----:B------:R-:W-:-:S04]  /*05c0*/  FFMA R4, R19, R19, R4 ;  /* 0x0000001313047223 */ /* 0x000fc80000000004 */
[----:B------:R-:W-:-:S07]  /*05d0*/  FFMA R4, R21, R21, R4 ;  /* 0x0000001515047223 */ /* 0x000fce0000000004 */
.L_x_3:
        /* <DEDUP_REMOVED lines=13> */
[----:B------:R-:W5:Y:S01]  /*06b0*/  LDG.E R13, desc[UR8][R2.64+0xc] ;  /* 0x00000c08020d7981 */ /* 0x000f62000c1e1900 */
[----:B------:R-:W-:Y:S01]  /*06c0*/  UIADD3 UR4, UPT, UPT, UR4, 0x4, URZ ;  /* 0x0000000404047890 */ /* 0x000fe2000fffe0ff */
[----:B--2---:R-:W-:-:S04]  /*06d0*/  FFMA R4, R7, R7, R4 ;  /* 0x0000000707047223 */ /* 0x004fc80000000004 */
[----:B---3--:R-:W-:-:S04]  /*06e0*/  FFMA R4, R9, R9, R4 ;  /* 0x0000000909047223 */ /* 0x008fc80000000004 */
[----:B----4-:R-:W-:-:S04]  /*06f0*/  FFMA R4, R11, R11, R4 ;  /* 0x0000000b0b047223 */ /* 0x010fc80000000004 */
[----:B-----5:R-:W-:-:S07]  /*0700*/  FFMA R4, R13, R13, R4 ;  /* 0x0000000d0d047223 */ /* 0x020fce0000000004 */
.L_x_4:
[----:B------:R-:W-:Y:S05]  /*0710*/  BRA.U !UP1, `(.L_x_0) ;  /* 0x0000000109387547 */ /* 0x000fea000b800000 */
[----:B------:R-:W0:Y:S01]  /*0720*/  LDCU.64 UR6, c[0x0][0x388] ;  /* 0x00007100ff0677ac */ /* 0x000e220008000a00 */
[----:B------:R-:W-:Y:S01]  /*0730*/  IADD3 R5, P0, PT, R5, UR4, RZ ;  /* 0x0000000405057c10 */ /* 0x000fe2000ff1e0ff */
[----:B------:R-:W-:-:S03]  /*0740*/  UIADD3 UR5, UPT, UPT, -UR5, URZ, URZ ;  /* 0x000000ff05057290 */ /* 0x000fc6000fffe1ff */
[----:B------:R-:W-:Y:S02]  /*0750*/  IADD3.X R6, PT, PT, RZ, R6, RZ, P0, !PT ;  /* 0x00000006ff067210 */ /* 0x000fe400007fe4ff */
[----:B0-----:R-:W-:-:S04]  /*0760*/  LEA R2, P1, R5, UR6, 0x2 ;  /* 0x0000000605027c11 */ /* 0x001fc8000f8210ff */
[----:B------:R-:W-:-:S09]  /*0770*/  LEA.HI.X R5, R5, UR7, R6, 0x2, P1 ;  /* 0x0000000705057c11 */ /* 0x000fd200088f1406 */
.L_x_5:
[----:B------:R-:W-:-:S06]  /*0780*/  MOV R3, R5 ;  /* 0x0000000500037202 */ /* 0x000fcc0000000f00 */
[----:B------:R0:W2:Y:S01]  /*0790*/  LDG.E R3, desc[UR8][R2.64] ;  /* 0x0000000802037981 */ /* 0x0000a2000c1e1900 */
[----:B------:R-:W-:-:S04]  /*07a0*/  UIADD3 UR5, UPT, UPT, UR5, 0x1, URZ ;  /* 0x0000000105057890 */ /* 0x000fc8000fffe0ff */
[----:B------:R-:W-:Y:S01]  /*07b0*/  UISETP.NE.AND UP0, UPT, UR5, URZ, UPT ;  /* 0x000000ff0500728c */ /* 0x000fe2000bf05270 */
[----:B0-----:R-:W-:-:S04]  /*07c0*/  IADD3 R2, P0, PT, R2, 0x4, RZ ;  /* 0x0000000402027810 */ /* 0x001fc80007f1e0ff */
[----:B------:R-:W-:Y:S01]  /*07d0*/  IADD3.X R5, PT, PT, RZ, R5, RZ, P0, !PT ;  /* 0x00000005ff057210 */ /* 0x000fe200007fe4ff */
[----:B--2---:R-:W-:-:S03]  /*07e0*/  FFMA R4, R3, R3, R4 ;  /* 0x0000000303047223 */ /* 0x004fc60000000004 */
[----:B------:R-:W-:Y:S05]  /*07f0*/  BRA.U UP0, `(.L_x_5) ;  /* 0xfffffffd00e07547 */ /* 0x000fea000b83ffff */
.L_x_0:
[----:B------:R-:W0:Y:S02]  /*0800*/  LDC.64 R2, c[0x0][0x398] ;  /* 0x0000e600ff027b82 */ /* 0x000e240000000a00 */
[----:B0-----:R-:W-:-:S05]  /*0810*/  IMAD.WIDE R2, R0, 0x4, R2 ;  /* 0x0000000400027825 */ /* 0x001fca00078e0202 */
[----:B------:R-:W-:Y:S01]  /*0820*/  STG.E desc[UR8][R2.64], R4 ;  /* 0x0000000402007986 */ /* 0x000fe2000c101908 */
[----:B------:R-:W-:Y:S05]  /*0830*/  EXIT ;  /* 0x000000000000794d */ /* 0x000fea0003800000 */
.L_x_6:
[----:B------:R-:W-:-:S00]  /*0840*/  BRA `(.L_x_6) ;  /* 0xfffffffc00fc7947 */ /* 0x000fc0000383ffff */
[----:B------:R-:W-:-:S00]  /*0850*/  NOP ;  /* 0x0000000000007918 */ /* 0x000fc00000000000 */
        /* <DEDUP_REMOVED lines=10> */
.L_x_7:


//--------------------- .nv.shared.reserved.0     --------------------------
	.section	.nv.shared.reserved.0,"aw",@nobits
	.weak		__nv_reservedSMEM_offset_0_alias
	.size		__nv_reservedSMEM_offset_0_alias, 0, 64
	.other		__nv_reservedSMEM_offset_0_alias,@"STO_CUDA_RESERVED_SHARED STV_DEFAULT"
__nv_reservedSMEM_offset_0_alias:
	.zero		0
	.zero		64


//--------------------- .nv.constant0._Z11getColNormsiiPfiS_ --------------------------
	.section	.nv.constant0._Z11getColNormsiiPfiS_,"a",@progbits
	.sectionflags	@""
	.align	4
.nv.constant0._Z11getColNormsiiPfiS_:
	.zero		928


//--------------------- SYMBOLS --------------------------

	.type		.nv.reservedSmem.offset0,@object
	.size		.nv.reservedSmem.offset0,0x4
